//
// Generated by NVIDIA NVVM Compiler
//
// Compiler Build ID: CL-36424714
// Cuda compilation tools, release 13.0, V13.0.88
// Based on NVVM 20.0.0
//

.version 9.0
.target sm_100
.address_size 64

	// .globl	_Z17gaussianSmoothingPhS_iiPf

.visible .entry _Z17gaussianSmoothingPhS_iiPf(
	.param .u64 .ptr .align 1 _Z17gaussianSmoothingPhS_iiPf_param_0,
	.param .u64 .ptr .align 1 _Z17gaussianSmoothingPhS_iiPf_param_1,
	.param .u32 _Z17gaussianSmoothingPhS_iiPf_param_2,
	.param .u32 _Z17gaussianSmoothingPhS_iiPf_param_3,
	.param .u64 .ptr .align 1 _Z17gaussianSmoothingPhS_iiPf_param_4
)
{
	.reg .pred 	%p<6>;
	.reg .b16 	%rs<5>;
	.reg .b32 	%r<52>;
	.reg .b32 	%f<18>;
	.reg .b64 	%rd<20>;

	ld.param.u64 	%rd6, [_Z17gaussianSmoothingPhS_iiPf_param_0];
	ld.param.u64 	%rd4, [_Z17gaussianSmoothingPhS_iiPf_param_1];
	ld.param.u32 	%r16, [_Z17gaussianSmoothingPhS_iiPf_param_2];
	ld.param.u32 	%r18, [_Z17gaussianSmoothingPhS_iiPf_param_3];
	ld.param.u64 	%rd5, [_Z17gaussianSmoothingPhS_iiPf_param_4];
	cvta.to.global.u64 	%rd1, %rd6;
	mov.u32 	%r19, %ctaid.x;
	mov.u32 	%r20, %ntid.x;
	mov.u32 	%r21, %tid.x;
	mad.lo.s32 	%r1, %r19, %r20, %r21;
	mov.u32 	%r22, %ctaid.y;
	mov.u32 	%r23, %ntid.y;
	mov.u32 	%r24, %tid.y;
	mad.lo.s32 	%r25, %r22, %r23, %r24;
	setp.ge.s32 	%p1, %r1, %r16;
	setp.ge.s32 	%p2, %r25, %r18;
	or.pred  	%p3, %p1, %p2;
	@%p3 bra 	$L__BB0_7;
	add.s32 	%r3, %r18, -1;
	add.s32 	%r4, %r16, -1;
	add.s32 	%r5, %r1, -200;
	cvta.to.global.u64 	%rd7, %rd5;
	add.s64 	%rd2, %rd7, 8;
	mov.f32 	%f17, 0f00000000;
	mov.b32 	%r48, -200;
$L__BB0_2:
	add.s32 	%r28, %r48, %r25;
	max.s32 	%r29, %r28, 0;
	min.s32 	%r30, %r29, %r3;
	mul.lo.s32 	%r7, %r30, %r16;
	mad.lo.s32 	%r49, %r48, 401, 80200;
	mov.b32 	%r51, -200;
	mov.u32 	%r50, %r5;
$L__BB0_3:
	mul.wide.s32 	%rd8, %r49, 4;
	add.s64 	%rd3, %rd2, %rd8;
	max.s32 	%r31, %r50, 0;
	min.s32 	%r32, %r31, %r4;
	add.s32 	%r33, %r32, %r7;
	cvt.s64.s32 	%rd9, %r33;
	add.s64 	%rd10, %rd1, %rd9;
	ld.global.u8 	%rs1, [%rd10];
	cvt.rn.f32.u16 	%f6, %rs1;
	ld.global.f32 	%f7, [%rd3+-8];
	fma.rn.f32 	%f17, %f7, %f6, %f17;
	setp.eq.s32 	%p4, %r51, 200;
	@%p4 bra 	$L__BB0_5;
	add.s32 	%r34, %r50, 1;
	max.s32 	%r35, %r34, 0;
	min.s32 	%r36, %r35, %r4;
	add.s32 	%r37, %r36, %r7;
	cvt.s64.s32 	%rd11, %r37;
	add.s64 	%rd12, %rd1, %rd11;
	ld.global.u8 	%rs2, [%rd12];
	cvt.rn.f32.u16 	%f8, %rs2;
	ld.global.f32 	%f9, [%rd3+-4];
	fma.rn.f32 	%f10, %f9, %f8, %f17;
	add.s32 	%r38, %r50, 2;
	max.s32 	%r39, %r38, 0;
	min.s32 	%r40, %r39, %r4;
	add.s32 	%r41, %r40, %r7;
	cvt.s64.s32 	%rd13, %r41;
	add.s64 	%rd14, %rd1, %rd13;
	ld.global.u8 	%rs3, [%rd14];
	cvt.rn.f32.u16 	%f11, %rs3;
	ld.global.f32 	%f12, [%rd3];
	fma.rn.f32 	%f13, %f12, %f11, %f10;
	add.s32 	%r42, %r50, 3;
	max.s32 	%r43, %r42, 0;
	min.s32 	%r44, %r43, %r4;
	add.s32 	%r45, %r44, %r7;
	cvt.s64.s32 	%rd15, %r45;
	add.s64 	%rd16, %rd1, %rd15;
	ld.global.u8 	%rs4, [%rd16];
	cvt.rn.f32.u16 	%f14, %rs4;
	ld.global.f32 	%f15, [%rd3+4];
	fma.rn.f32 	%f17, %f15, %f14, %f13;
	add.s32 	%r51, %r51, 4;
	add.s32 	%r50, %r50, 4;
	add.s32 	%r49, %r49, 4;
	bra.uni 	$L__BB0_3;
$L__BB0_5:
	add.s32 	%r48, %r48, 1;
	setp.ne.s32 	%p5, %r48, 201;
	@%p5 bra 	$L__BB0_2;
	cvt.rzi.u32.f32 	%r46, %f17;
	mad.lo.s32 	%r47, %r16, %r25, %r1;
	cvt.s64.s32 	%rd17, %r47;
	cvta.to.global.u64 	%rd18, %rd4;
	add.s64 	%rd19, %rd18, %rd17;
	st.global.u8 	[%rd19], %r46;
$L__BB0_7:
	ret;

}


// ===== COMPILED SASS (sm_100) =====

	.target	sm_100

	.elftype	@"ET_EXEC"


//--------------------- .note.nv.tkinfo           --------------------------
	.section	.note.nv.tkinfo,"",@"SHT_NOTE"
	.sectionflags	@"SHF_NOTE_NV_TKINFO"
	.tkinfo
        /*0018*/ 	.word	0x00000002
        /*0030*/ 	.string	""
        /*0030*/ 	.string	"ptxas"
        /*0030*/ 	.string	"Cuda compilation tools, release 13.0, V13.0.88"
        /*0030*/ 	.string	"Build cuda_13.0.r13.0/compiler.36424714_0"
        /*0030*/ 	.string	"-arch sm_100 -m 64 "



//--------------------- .note.nv.cuinfo           --------------------------
	.section	.note.nv.cuinfo,"",@"SHT_NOTE"
	.sectionflags	@"SHF_NOTE_NV_CUINFO"
        /*0018*/ 	.short	0x0002
        /*001a*/ 	.short	0x0064
        /*001c*/ 	.short	0x0082
	.zero		2


//--------------------- .nv.info                  --------------------------
	.section	.nv.info,"",@"SHT_CUDA_INFO"
	.align	4


	//----- nvinfo : EIATTR_REGCOUNT
	.align		4
        /*0000*/ 	.byte	0x04, 0x2f
        /*0002*/ 	.short	(.L_1 - .L_0)
	.align		4
.L_0:
        /*0004*/ 	.word	index@(_Z17gaussianSmoothingPhS_iiPf)
        /*0008*/ 	.word	0x00000020


	//----- nvinfo : EIATTR_FRAME_SIZE
	.align		4
.L_1:
        /*000c*/ 	.byte	0x04, 0x11
        /*000e*/ 	.short	(.L_3 - .L_2)
	.align		4
.L_2:
        /*0010*/ 	.word	index@(_Z17gaussianSmoothingPhS_iiPf)
        /*0014*/ 	.word	0x00000000


	//----- nvinfo : EIATTR_MIN_STACK_SIZE
	.align		4
.L_3:
        /*0018*/ 	.byte	0x04, 0x12
        /*001a*/ 	.short	(.L_5 - .L_4)
	.align		4
.L_4:
        /*001c*/ 	.word	index@(_Z17gaussianSmoothingPhS_iiPf)
        /*0020*/ 	.word	0x00000000
.L_5:


//--------------------- .nv.compat                --------------------------
	.section	.nv.compat,"",@"SHT_CUDA_COMPAT_INFO"
	.align	4
        /*0000*/ 	.byte	0x02, 0x09, 0x00, 0x00, 0x02, 0x02, 0x01, 0x00, 0x02, 0x05, 0x05, 0x00, 0x03, 0x07, 0x01, 0x01
        /*0010*/ 	.byte	0x02, 0x03, 0x00, 0x00, 0x02, 0x06, 0x01, 0x00, 0x04, 0x0b, 0x08, 0x00, 0x09, 0x00, 0x00, 0x00
        /*0020*/ 	.byte	0x00, 0x00, 0x00, 0x00


//--------------------- .nv.info._Z17gaussianSmoothingPhS_iiPf --------------------------
	.section	.nv.info._Z17gaussianSmoothingPhS_iiPf,"",@"SHT_CUDA_INFO"
	.sectionflags	@""
	.align	4


	//----- nvinfo : EIATTR_CUDA_API_VERSION
	.align		4
        /*0000*/ 	.byte	0x04, 0x37
        /*0002*/ 	.short	(.L_7 - .L_6)
.L_6:
        /*0004*/ 	.word	0x00000082


	//----- nvinfo : EIATTR_KPARAM_INFO
	.align		4
.L_7:
        /*0008*/ 	.byte	0x04, 0x17
        /*000a*/ 	.short	(.L_9 - .L_8)
.L_8:
        /*000c*/ 	.word	0x00000000
        /*0010*/ 	.short	0x0004
        /*0012*/ 	.short	0x0018
        /*0014*/ 	.byte	0x00, 0xf5, 0x21, 0x00


	//----- nvinfo : EIATTR_KPARAM_INFO
	.align		4
.L_9:
        /*0018*/ 	.byte	0x04, 0x17
        /*001a*/ 	.short	(.L_11 - .L_10)
.L_10:
        /*001c*/ 	.word	0x00000000
        /*0020*/ 	.short	0x0003
        /*0022*/ 	.short	0x0014
        /*0024*/ 	.byte	0x00, 0xf0, 0x11, 0x00


	//----- nvinfo : EIATTR_KPARAM_INFO
	.align		4
.L_11:
        /*0028*/ 	.byte	0x04, 0x17
        /*002a*/ 	.short	(.L_13 - .L_12)
.L_12:
        /*002c*/ 	.word	0x00000000
        /*0030*/ 	.short	0x0002
        /*0032*/ 	.short	0x0010
        /*0034*/ 	.byte	0x00, 0xf0, 0x11, 0x00


	//----- nvinfo : EIATTR_KPARAM_INFO
	.align		4
.L_13:
        /*0038*/ 	.byte	0x04, 0x17
        /*003a*/ 	.short	(.L_15 - .L_14)
.L_14:
        /*003c*/ 	.word	0x00000000
        /*0040*/ 	.short	0x0001
        /*0042*/ 	.short	0x0008
        /*0044*/ 	.byte	0x00, 0xf5, 0x21, 0x00


	//----- nvinfo : EIATTR_KPARAM_INFO
	.align		4
.L_15:
        /*0048*/ 	.byte	0x04, 0x17
        /*004a*/ 	.short	(.L_17 - .L_16)
.L_16:
        /*004c*/ 	.word	0x00000000
        /*0050*/ 	.short	0x0000
        /*0052*/ 	.short	0x0000
        /*0054*/ 	.byte	0x00, 0xf5, 0x21, 0x00


	//----- nvinfo : EIATTR_SPARSE_MMA_MASK
	.align		4
.L_17:
        /*0058*/ 	.byte	0x03, 0x50
        /*005a*/ 	.short	0x0000


	//----- nvinfo : EIATTR_MAXREG_COUNT
	.align		4
        /*005c*/ 	.byte	0x03, 0x1b
        /*005e*/ 	.short	0x00ff


	//----- nvinfo : EIATTR_MERCURY_ISA_VERSION
	.align		4
        /*0060*/ 	.byte	0x03, 0x5f
        /*0062*/ 	.short	0x0101


	//----- nvinfo : EIATTR_VRC_CTA_INIT_COUNT
	.align		4
        /*0064*/ 	.byte	0x02, 0x4a
	.zero		1
	.zero		1


	//----- nvinfo : EIATTR_EXIT_INSTR_OFFSETS
	.align		4
        /*0068*/ 	.byte	0x04, 0x1c
        /*006a*/ 	.short	(.L_19 - .L_18)


	//   ....[0]....
.L_18:
        /*006c*/ 	.word	0x000000c0


	//   ....[1]....
        /*0070*/ 	.word	0x00000f50


	//----- nvinfo : EIATTR_CBANK_PARAM_SIZE
	.align		4
.L_19:
        /*0074*/ 	.byte	0x03, 0x19
        /*0076*/ 	.short	0x0020


	//----- nvinfo : EIATTR_PARAM_CBANK
	.align		4
        /*0078*/ 	.byte	0x04, 0x0a
        /*007a*/ 	.short	(.L_21 - .L_20)
	.align		4
.L_20:
        /*007c*/ 	.word	index@(.nv.constant0._Z17gaussianSmoothingPhS_iiPf)
        /*0080*/ 	.short	0x0380
        /*0082*/ 	.short	0x0020


	//----- nvinfo : EIATTR_SW_WAR
	.align		4
.L_21:
        /*0084*/ 	.byte	0x04, 0x36
        /*0086*/ 	.short	(.L_23 - .L_22)
.L_22:
        /*0088*/ 	.word	0x00000008
.L_23:


//--------------------- .nv.callgraph             --------------------------
	.section	.nv.callgraph,"",@"SHT_CUDA_CALLGRAPH"
	.align	4
	.sectionentsize	8
	.align		4
        /*0000*/ 	.word	0x00000000
	.align		4
        /*0004*/ 	.word	0xffffffff
	.align		4
        /*0008*/ 	.word	0x00000000
	.align		4
        /*000c*/ 	.word	0xfffffffe
	.align		4
        /*0010*/ 	.word	0x00000000
	.align		4
        /*0014*/ 	.word	0xfffffffd
	.align		4
        /*0018*/ 	.word	0x00000000
	.align		4
        /*001c*/ 	.word	0xfffffffc


//--------------------- .text._Z17gaussianSmoothingPhS_iiPf --------------------------
	.section	.text._Z17gaussianSmoothingPhS_iiPf,"ax",@progbits
	.align	128
        .global         _Z17gaussianSmoothingPhS_iiPf
        .type           _Z17gaussianSmoothingPhS_iiPf,@function
        .size           _Z17gaussianSmoothingPhS_iiPf,(.L_x_3 - _Z17gaussianSmoothingPhS_iiPf)
        .other          _Z17gaussianSmoothingPhS_iiPf,@"STO_CUDA_ENTRY STV_DEFAULT"
_Z17gaussianSmoothingPhS_iiPf:
.text._Z17gaussianSmoothingPhS_iiPf:
[----:B------:R-:W-:Y:S01]  /*0000*/  LDC R1, c[0x0][0x37c] ;  /* 0x0000df00ff017b82 */ /* 0x000fe20000000800 */
[----:B------:R-:W0:Y:S07]  /*0010*/  S2R R5, SR_TID.Y ;  /* 0x0000000000057919 */ /* 0x000e2e0000002200 */
[----:B------:R-:W1:Y:S01]  /*0020*/  LDC R3, c[0x0][0x360] ;  /* 0x0000d800ff037b82 */ /* 0x000e620000000800 */
[----:B------:R-:W2:Y:S01]  /*0030*/  LDCU.64 UR8, c[0x0][0x390] ;  /* 0x00007200ff0877ac */ /* 0x000ea20008000a00 */
[----:B------:R-:W1:Y:S06]  /*0040*/  S2R R2, SR_TID.X ;  /* 0x0000000000027919 */ /* 0x000e6c0000002100 */
[----:B------:R-:W0:Y:S08]  /*0050*/  S2UR UR5, SR_CTAID.Y ;  /* 0x00000000000579c3 */ /* 0x000e300000002600 */
[----:B------:R-:W0:Y:S08]  /*0060*/  LDC R0, c[0x0][0x364] ;  /* 0x0000d900ff007b82 */ /* 0x000e300000000800 */
[----:B------:R-:W1:Y:S01]  /*0070*/  S2UR UR4, SR_CTAID.X ;  /* 0x00000000000479c3 */ /* 0x000e620000002500 */
[----:B0-----:R-:W-:-:S05]  /*0080*/  IMAD R0, R0, UR5, R5 ;  /* 0x0000000500007c24 */ /* 0x001fca000f8e0205 */
[----:B--2---:R-:W-:Y:S01]  /*0090*/  ISETP.GE.AND P0, PT, R0, UR9, PT ;  /* 0x0000000900007c0c */ /* 0x004fe2000bf06270 */
[----:B-1----:R-:W-:-:S05]  /*00a0*/  IMAD R3, R3, UR4, R2 ;  /* 0x0000000403037c24 */ /* 0x002fca000f8e0202 */
[----:B------:R-:W-:-:S13]  /*00b0*/  ISETP.GE.OR P0, PT, R3, UR8, P0 ;  /* 0x0000000803007c0c */ /* 0x000fda0008706670 */
[----:B------:R-:W-:Y:S05]  /*00c0*/  @P0 EXIT ;  /* 0x000000000000094d */ /* 0x000fea0003800000 */
[----:B------:R-:W0:Y:S01]  /*00d0*/  LDCU.64 UR6, c[0x0][0x398] ;  /* 0x00007300ff0677ac */ /* 0x000e220008000a00 */
[----:B------:R-:W-:Y:S02]  /*00e0*/  VIADD R2, R3, 0xffffff38 ;  /* 0xffffff3803027836 */ /* 0x000fe40000000000 */
[----:B------:R-:W-:Y:S01]  /*00f0*/  IMAD.MOV.U32 R21, RZ, RZ, RZ ;  /* 0x000000ffff157224 */ /* 0x000fe200078e00ff */
[----:B------:R-:W1:Y:S01]  /*0100*/  LDCU.64 UR10, c[0x0][0x358] ;  /* 0x00006b00ff0a77ac */ /* 0x000e620008000a00 */
[----:B------:R-:W-:Y:S01]  /*0110*/  IMAD.MOV.U32 R5, RZ, RZ, -0xc8 ;  /* 0xffffff38ff057424 */ /* 0x000fe200078e00ff */
[----:B------:R-:W-:Y:S02]  /*0120*/  UIADD3 UR4, UPT, UPT, UR9, -0x1, URZ ;  /* 0xffffffff09047890 */ /* 0x000fe4000fffe0ff */
[----:B------:R-:W-:Y:S02]  /*0130*/  UIADD3 UR5, UPT, UPT, UR8, -0x1, URZ ;  /* 0xffffffff08057890 */ /* 0x000fe4000fffe0ff */
[----:B0-----:R-:W-:-:S04]  /*0140*/  UIADD3 UR6, UP0, UPT, UR6, 0x8, URZ ;  /* 0x0000000806067890 */ /* 0x001fc8000ff1e0ff */
[----:B------:R-:W-:Y:S02]  /*0150*/  UIADD3.X UR7, UPT, UPT, URZ, UR7, URZ, UP0, !UPT ;  /* 0x00000007ff077290 */ /* 0x000fe400087fe4ff */
[----:B------:R-:W-:-:S04]  /*0160*/  IMAD.U32 R12, RZ, RZ, UR6 ;  /* 0x00000006ff0c7e24 */ /* 0x000fc8000f8e00ff */
[----:B-1----:R-:W-:-:S07]  /*0170*/  IMAD.U32 R13, RZ, RZ, UR7 ;  /* 0x00000007ff0d7e24 */ /* 0x002fce000f8e00ff */
.L_x_1:
[----:B------:R-:W0:Y:S01]  /*0180*/  LDCU UR7, c[0x0][0x390] ;  /* 0x00007200ff0777ac */ /* 0x000e220008000800 */
[----:B------:R-:W-:Y:S02]  /*0190*/  VIADDMNMX R4, R5, R0, RZ, !PT ;  /* 0x0000000005047246 */ /* 0x000fe400078001ff */
[----:B------:R-:W-:Y:S01]  /*01a0*/  VIMNMX R6, PT, PT, RZ, R2, !PT ;  /* 0x00000002ff067248 */ /* 0x000fe20007fe0100 */
[----:B------:R-:W1:Y:S01]  /*01b0*/  LDCU.64 UR8, c[0x0][0x380] ;  /* 0x00007000ff0877ac */ /* 0x000e620008000a00 */
[----:B------:R-:W-:Y:S02]  /*01c0*/  VIMNMX R4, PT, PT, R4, UR4, PT ;  /* 0x0000000404047c48 */ /* 0x000fe4000bfe0100 */
[----:B------:R-:W-:Y:S01]  /*01d0*/  VIMNMX R7, PT, PT, R6, UR5, PT ;  /* 0x0000000506077c48 */ /* 0x000fe2000bfe0100 */
[----:B------:R-:W-:-:S04]  /*01e0*/  IMAD.MOV.U32 R6, RZ, RZ, 0x191 ;  /* 0x00000191ff067424 */ /* 0x000fc800078e00ff */
[----:B------:R-:W-:-:S04]  /*01f0*/  IMAD R6, R5, R6, 0x13948 ;  /* 0x0001394805067424 */ /* 0x000fc800078e0206 */
[----:B------:R-:W-:-:S04]  /*0200*/  IMAD.WIDE R28, R6, 0x4, R12 ;  /* 0x00000004061c7825 */ /* 0x000fc800078e020c */
[----:B0-----:R-:W-:Y:S01]  /*0210*/  IMAD R7, R4, UR7, R7 ;  /* 0x0000000704077c24 */ /* 0x001fe2000f8e0207 */
[----:B------:R-:W2:Y:S04]  /*0220*/  LDG.E R11, desc[UR10][R28.64+-0x8] ;  /* 0xfffff80a1c0b7981 */ /* 0x000ea8000c1e1900 */
[----:B-1----:R-:W-:-:S04]  /*0230*/  IADD3 R8, P0, PT, R7, UR8, RZ ;  /* 0x0000000807087c10 */ /* 0x002fc8000ff1e0ff */
[----:B------:R-:W-:-:S05]  /*0240*/  LEA.HI.X.SX32 R9, R7, UR9, 0x1, P0 ;  /* 0x0000000907097c11 */ /* 0x000fca00080f0eff */
[----:B------:R-:W3:Y:S01]  /*0250*/  LDG.E.U8 R8, desc[UR10][R8.64] ;  /* 0x0000000a08087981 */ /* 0x000ee2000c1e1100 */
[----:B------:R-:W-:Y:S02]  /*0260*/  VIADD R5, R5, 0x1 ;  /* 0x0000000105057836 */ /* 0x000fe40000000000 */
[----:B------:R-:W-:-:S03]  /*0270*/  IMAD.MOV.U32 R7, RZ, RZ, R2 ;  /* 0x000000ffff077224 */ /* 0x000fc600078e0002 */
[----:B------:R-:W-:Y:S01]  /*0280*/  ISETP.NE.AND P0, PT, R5, 0xc9, PT ;  /* 0x000000c90500780c */ /* 0x000fe20003f05270 */
[----:B------:R-:W-:Y:S01]  /*0290*/  UMOV UR6, 0xffffff38 ;  /* 0xffffff3800067882 */ /* 0x000fe20000000000 */
[----:B---3--:R-:W-:-:S05]  /*02a0*/  I2FP.F32.U32 R10, R8 ;  /* 0x00000008000a7245 */ /* 0x008fca0000201000 */
[----:B--2---:R-:W-:-:S07]  /*02b0*/  FFMA R21, R10, R11, R21 ;  /* 0x0000000b0a157223 */ /* 0x004fce0000000015 */
.L_x_0:
[C---:B------:R-:W-:Y:S01]  /*02c0*/  VIADDMNMX R8, R7.reuse, 0x1, RZ, !PT ;  /* 0x0000000107087846 */ /* 0x040fe200078001ff */
[----:B------:R-:W2:Y:S01]  /*02d0*/  LDG.E R22, desc[UR10][R28.64+-0x4] ;  /* 0xfffffc0a1c167981 */ /* 0x000ea2000c1e1900 */
[C---:B------:R-:W-:Y:S02]  /*02e0*/  VIADDMNMX R10, R7.reuse, 0x3, RZ, !PT ;  /* 0x00000003070a7846 */ /* 0x040fe400078001ff */
[----:B------:R-:W-:Y:S01]  /*02f0*/  VIMNMX R9, PT, PT, R8, UR5, PT ;  /* 0x0000000508097c48 */ /* 0x000fe2000bfe0100 */
[----:B------:R-:W3:Y:S01]  /*0300*/  LDG.E R20, desc[UR10][R28.64] ;  /* 0x0000000a1c147981 */ /* 0x000ee2000c1e1900 */
[----:B------:R-:W-:Y:S02]  /*0310*/  VIADDMNMX R8, R7, 0x2, RZ, !PT ;  /* 0x0000000207087846 */ /* 0x000fe400078001ff */
[----:B------:R-:W-:Y:S01]  /*0320*/  VIMNMX R15, PT, PT, R10, UR5, PT ;  /* 0x000000050a0f7c48 */ /* 0x000fe2000bfe0100 */
[----:B------:R-:W-:Y:S01]  /*0330*/  IMAD R9, R4, UR7, R9 ;  /* 0x0000000704097c24 */ /* 0x000fe2000f8e0209 */
[----:B------:R-:W-:-:S02]  /*0340*/  VIMNMX R11, PT, PT, R8, UR5, PT ;  /* 0x00000005080b7c48 */ /* 0x000fc4000bfe0100 */
[----:B------:R-:W-:Y:S01]  /*0350*/  VIADDMNMX R10, R7, 0x4, RZ, !PT ;  /* 0x00000004070a7846 */ /* 0x000fe200078001ff */
[C---:B------:R-:W-:Y:S01]  /*0360*/  IMAD R15, R4.reuse, UR7, R15 ;  /* 0x00000007040f7c24 */ /* 0x040fe2000f8e020f */
[----:B------:R-:W-:Y:S01]  /*0370*/  IADD3 R8, P1, PT, R9, UR8, RZ ;  /* 0x0000000809087c10 */ /* 0x000fe2000ff3e0ff */
[----:B------:R-:W-:-:S03]  /*0380*/  IMAD R11, R4, UR7, R11 ;  /* 0x00000007040b7c24 */ /* 0x000fc6000f8e020b */
[----:B------:R-:W-:Y:S02]  /*0390*/  LEA.HI.X.SX32 R9, R9, UR9, 0x1, P1 ;  /* 0x0000000909097c11 */ /* 0x000fe400088f0eff */
[C---:B------:R-:W-:Y:S02]  /*03a0*/  IADD3 R24, P1, PT, R11.reuse, UR8, RZ ;  /* 0x000000080b187c10 */ /* 0x040fe4000ff3e0ff */
[----:B------:R-:W-:Y:S01]  /*03b0*/  VIMNMX R17, PT, PT, R10, UR5, PT ;  /* 0x000000050a117c48 */ /* 0x000fe2000bfe0100 */
[----:B------:R-:W4:Y:S01]  /*03c0*/  LDG.E.U8 R8, desc[UR10][R8.64] ;  /* 0x0000000a08087981 */ /* 0x000f22000c1e1100 */
[----:B------:R-:W-:Y:S02]  /*03d0*/  LEA.HI.X.SX32 R25, R11, UR9, 0x1, P1 ;  /* 0x000000090b197c11 */ /* 0x000fe400088f0eff */
[C---:B------:R-:W-:Y:S01]  /*03e0*/  IADD3 R18, P2, PT, R15.reuse, UR8, RZ ;  /* 0x000000080f127c10 */ /* 0x040fe2000ff5e0ff */
[----:B------:R-:W-:Y:S02]  /*03f0*/  IMAD R10, R4, UR7, R17 ;  /* 0x00000007040a7c24 */ /* 0x000fe4000f8e0211 */
[----:B------:R0:W5:Y:S01]  /*0400*/  LDG.E.U8 R24, desc[UR10][R24.64] ;  /* 0x0000000a18187981 */ /* 0x000162000c1e1100 */
[----:B------:R-:W-:-:S02]  /*0410*/  LEA.HI.X.SX32 R19, R15, UR9, 0x1, P2 ;  /* 0x000000090f137c11 */ /* 0x000fc400090f0eff */
[----:B------:R-:W-:Y:S01]  /*0420*/  IADD3 R14, P1, PT, R10, UR8, RZ ;  /* 0x000000080a0e7c10 */ /* 0x000fe2000ff3e0ff */
[----:B------:R-:W-:Y:S01]  /*0430*/  VIADD R11, R6, 0x4 ;  /* 0x00000004060b7836 */ /* 0x000fe20000000000 */
[----:B------:R-:W3:Y:S02]  /*0440*/  LDG.E R9, desc[UR10][R28.64+0x4] ;  /* 0x0000040a1c097981 */ /* 0x000ee4000c1e1900 */
[----:B------:R-:W-:Y:S02]  /*0450*/  LEA.HI.X.SX32 R15, R10, UR9, 0x1, P1 ;  /* 0x000000090a0f7c11 */ /* 0x000fe400088f0eff */
[----:B------:R1:W3:Y:S01]  /*0460*/  LDG.E.U8 R17, desc[UR10][R18.64] ;  /* 0x0000000a12117981 */ /* 0x0002e2000c1e1100 */
[----:B------:R-:W-:-:S03]  /*0470*/  IMAD.WIDE R10, R11, 0x4, R12 ;  /* 0x000000040b0a7825 */ /* 0x000fc600078e020c */
[----:B------:R1:W3:Y:S01]  /*0480*/  LDG.E.U8 R16, desc[UR10][R14.64] ;  /* 0x0000000a0e107981 */ /* 0x0002e2000c1e1100 */
[----:B------:R-:W-:-:S03]  /*0490*/  VIADDMNMX R23, R7, 0x5, RZ, !PT ;  /* 0x0000000507177846 */ /* 0x000fc600078001ff */
[----:B------:R-:W3:Y:S01]  /*04a0*/  LDG.E R26, desc[UR10][R10.64+-0x8] ;  /* 0xfffff80a0a1a7981 */ /* 0x000ee2000c1e1900 */
[----:B------:R-:W-:Y:S02]  /*04b0*/  VIMNMX R23, PT, PT, R23, UR5, PT ;  /* 0x0000000517177c48 */ /* 0x000fe4000bfe0100 */
[----:B0-----:R-:W-:Y:S01]  /*04c0*/  VIADDMNMX R25, R7, 0x6, RZ, !PT ;  /* 0x0000000607197846 */ /* 0x001fe200078001ff */
[----:B------:R-:W3:Y:S02]  /*04d0*/  LDG.E R29, desc[UR10][R10.64+-0x4] ;  /* 0xfffffc0a0a1d7981 */ /* 0x000ee4000c1e1900 */
[----:B------:R-:W-:Y:S01]  /*04e0*/  IMAD R23, R4, UR7, R23 ;  /* 0x0000000704177c24 */ /* 0x000fe2000f8e0217 */
[----:B------:R-:W-:-:S04]  /*04f0*/  VIMNMX R25, PT, PT, R25, UR5, PT ;  /* 0x0000000519197c48 */ /* 0x000fc8000bfe0100 */
[----:B-1----:R-:W-:Y:S01]  /*0500*/  IADD3 R18, P1, PT, R23, UR8, RZ ;  /* 0x0000000817127c10 */ /* 0x002fe2000ff3e0ff */
[----:B------:R-:W-:-:S03]  /*0510*/  IMAD R25, R4, UR7, R25 ;  /* 0x0000000704197c24 */ /* 0x000fc6000f8e0219 */
[----:B------:R-:W-:Y:S02]  /*0520*/  LEA.HI.X.SX32 R19, R23, UR9, 0x1, P1 ;  /* 0x0000000917137c11 */ /* 0x000fe400088f0eff */
[----:B------:R-:W-:-:S03]  /*0530*/  IADD3 R14, P1, PT, R25, UR8, RZ ;  /* 0x00000008190e7c10 */ /* 0x000fc6000ff3e0ff */
[----:B------:R0:W3:Y:S01]  /*0540*/  LDG.E.U8 R27, desc[UR10][R18.64] ;  /* 0x0000000a121b7981 */ /* 0x0000e2000c1e1100 */
[----:B------:R-:W-:-:S03]  /*0550*/  LEA.HI.X.SX32 R15, R25, UR9, 0x1, P1 ;  /* 0x00000009190f7c11 */ /* 0x000fc600088f0eff */
[----:B------:R-:W3:Y:S04]  /*0560*/  LDG.E R25, desc[UR10][R10.64] ;  /* 0x0000000a0a197981 */ /* 0x000ee8000c1e1900 */
[----:B------:R1:W3:Y:S01]  /*0570*/  LDG.E.U8 R23, desc[UR10][R14.64] ;  /* 0x0000000a0e177981 */ /* 0x0002e2000c1e1100 */
[----:B------:R-:W-:-:S04]  /*0580*/  VIADDMNMX R28, R7, 0x7, RZ, !PT ;  /* 0x00000007071c7846 */ /* 0x000fc800078001ff */
[----:B------:R-:W-:Y:S02]  /*0590*/  VIMNMX R28, PT, PT, R28, UR5, PT ;  /* 0x000000051c1c7c48 */ /* 0x000fe4000bfe0100 */
[----:B0-----:R-:W-:-:S04]  /*05a0*/  VIADDMNMX R18, R7, 0x8, RZ, !PT ;  /* 0x0000000807127846 */ /* 0x001fc800078001ff */
[----:B------:R-:W-:Y:S02]  /*05b0*/  VIMNMX R19, PT, PT, R18, UR5, PT ;  /* 0x0000000512137c48 */ /* 0x000fe4000bfe0100 */
[----:B------:R-:W-:Y:S02]  /*05c0*/  VIADDMNMX R18, R7, 0xa, RZ, !PT ;  /* 0x0000000a07127846 */ /* 0x000fe400078001ff */
[----:B----4-:R-:W-:-:S05]  /*05d0*/  I2FP.F32.U32 R8, R8 ;  /* 0x0000000800087245 */ /* 0x010fca0000201000 */
[----:B--2---:R-:W-:Y:S01]  /*05e0*/  FFMA R22, R8, R22, R21 ;  /* 0x0000001608167223 */ /* 0x004fe20000000015 */
[----:B-----5:R-:W-:Y:S01]  /*05f0*/  I2FP.F32.U32 R24, R24 ;  /* 0x0000001800187245 */ /* 0x020fe20000201000 */
[----:B------:R-:W-:Y:S01]  /*0600*/  IMAD R21, R4, UR7, R28 ;  /* 0x0000000704157c24 */ /* 0x000fe2000f8e021c */
[----:B------:R0:W2:Y:S03]  /*0610*/  LDG.E R8, desc[UR10][R10.64+0x4] ;  /* 0x0000040a0a087981 */ /* 0x0000a6000c1e1900 */
[----:B---3--:R-:W-:Y:S01]  /*0620*/  FFMA R20, R24, R20, R22 ;  /* 0x0000001418147223 */ /* 0x008fe20000000016 */
[----:B-1----:R-:W-:Y:S02]  /*0630*/  IADD3 R14, P1, PT, R21, UR8, RZ ;  /* 0x00000008150e7c10 */ /* 0x002fe4000ff3e0ff */
[----:B------:R-:W-:Y:S02]  /*0640*/  VIADDMNMX R22, R7, 0x9, RZ, !PT ;  /* 0x0000000907167846 */ /* 0x000fe400078001ff */
[----:B------:R-:W-:-:S02]  /*0650*/  I2FP.F32.U32 R17, R17 ;  /* 0x0000001100117245 */ /* 0x000fc40000201000 */
[----:B------:R-:W-:Y:S01]  /*0660*/  LEA.HI.X.SX32 R15, R21, UR9, 0x1, P1 ;  /* 0x00000009150f7c11 */ /* 0x000fe200088f0eff */
[----:B0-----:R-:W-:Y:S01]  /*0670*/  IMAD R11, R4, UR7, R19 ;  /* 0x00000007040b7c24 */ /* 0x001fe2000f8e0213 */
[----:B------:R-:W-:Y:S01]  /*0680*/  VIMNMX R21, PT, PT, R22, UR5, PT ;  /* 0x0000000516157c48 */ /* 0x000fe2000bfe0100 */
[----:B------:R-:W-:Y:S01]  /*0690*/  FFMA R17, R17, R9, R20 ;  /* 0x0000000911117223 */ /* 0x000fe20000000014 */
[----:B------:R-:W-:Y:S01]  /*06a0*/  I2FP.F32.U32 R16, R16 ;  /* 0x0000001000107245 */ /* 0x000fe20000201000 */
[----:B------:R0:W3:Y:S01]  /*06b0*/  LDG.E.U8 R9, desc[UR10][R14.64] ;  /* 0x0000000a0e097981 */ /* 0x0000e2000c1e1100 */
[----:B------:R-:W-:Y:S01]  /*06c0*/  VIMNMX R19, PT, PT, R18, UR5, PT ;  /* 0x0000000512137c48 */ /* 0x000fe2000bfe0100 */
[----:B------:R-:W-:Y:S01]  /*06d0*/  IMAD R18, R4, UR7, R21 ;  /* 0x0000000704127c24 */ /* 0x000fe2000f8e0215 */
[----:B------:R-:W-:Y:S01]  /*06e0*/  IADD3 R10, P2, PT, R11, UR8, RZ ;  /* 0x000000080b0a7c10 */ /* 0x000fe2000ff5e0ff */
[----:B------:R-:W-:Y:S01]  /*06f0*/  FFMA R26, R16, R26, R17 ;  /* 0x0000001a101a7223 */ /* 0x000fe20000000011 */
[----:B------:R-:W-:Y:S01]  /*0700*/  VIADDMNMX R16, R7, 0xb, RZ, !PT ;  /* 0x0000000b07107846 */ /* 0x000fe200078001ff */
[----:B------:R-:W-:Y:S01]  /*0710*/  IMAD R17, R4, UR7, R19 ;  /* 0x0000000704117c24 */ /* 0x000fe2000f8e0213 */
[----:B------:R-:W-:Y:S01]  /*0720*/  IADD3 R20, P1, PT, R18, UR8, RZ ;  /* 0x0000000812147c10 */ /* 0x000fe2000ff3e0ff */
[----:B------:R-:W-:Y:S01]  /*0730*/  VIADD R22, R6, 0x8 ;  /* 0x0000000806167836 */ /* 0x000fe20000000000 */
[----:B------:R-:W-:-:S02]  /*0740*/  LEA.HI.X.SX32 R11, R11, UR9, 0x1, P2 ;  /* 0x000000090b0b7c11 */ /* 0x000fc400090f0eff */
[----:B------:R-:W-:Y:S01]  /*0750*/  VIMNMX R19, PT, PT, R16, UR5, PT ;  /* 0x0000000510137c48 */ /* 0x000fe2000bfe0100 */
[----:B0-----:R-:W-:Y:S01]  /*0760*/  IMAD.WIDE R14, R22, 0x4, R12 ;  /* 0x00000004160e7825 */ /* 0x001fe200078e020c */
[----:B------:R-:W-:Y:S01]  /*0770*/  LEA.HI.X.SX32 R21, R18, UR9, 0x1, P1 ;  /* 0x0000000912157c11 */ /* 0x000fe200088f0eff */
[----:B------:R-:W4:Y:S01]  /*0780*/  LDG.E.U8 R10, desc[UR10][R10.64] ;  /* 0x0000000a0a0a7981 */ /* 0x000f22000c1e1100 */
[C---:B------:R-:W-:Y:S01]  /*0790*/  IADD3 R16, P2, PT, R17.reuse, UR8, RZ ;  /* 0x0000000811107c10 */ /* 0x040fe2000ff5e0ff */
[----:B------:R-:W-:Y:S02]  /*07a0*/  IMAD R19, R4, UR7, R19 ;  /* 0x0000000704137c24 */ /* 0x000fe4000f8e0213 */
[----:B------:R-:W5:Y:S01]  /*07b0*/  LDG.E R22, desc[UR10][R14.64+-0x4] ;  /* 0xfffffc0a0e167981 */ /* 0x000f62000c1e1900 */
[----:B------:R-:W-:Y:S02]  /*07c0*/  LEA.HI.X.SX32 R17, R17, UR9, 0x1, P2 ;  /* 0x0000000911117c11 */ /* 0x000fe400090f0eff */
[C---:B------:R-:W-:Y:S01]  /*07d0*/  IADD3 R18, P1, PT, R19.reuse, UR8, RZ ;  /* 0x0000000813127c10 */ /* 0x040fe2000ff3e0ff */
[----:B------:R-:W5:Y:S04]  /*07e0*/  LDG.E R24, desc[UR10][R14.64] ;  /* 0x0000000a0e187981 */ /* 0x000f68000c1e1900 */
[----:B------:R-:W5:Y:S01]  /*07f0*/  LDG.E.U8 R11, desc[UR10][R20.64] ;  /* 0x0000000a140b7981 */ /* 0x000f62000c1e1100 */
[----:B------:R-:W-:-:S02]  /*0800*/  LEA.HI.X.SX32 R19, R19, UR9, 0x1, P1 ;  /* 0x0000000913137c11 */ /* 0x000fc400088f0eff */
[----:B------:R-:W-:Y:S01]  /*0810*/  I2FP.F32.U32 R27, R27 ;  /* 0x0000001b001b7245 */ /* 0x000fe20000201000 */
[----:B------:R-:W5:Y:S04]  /*0820*/  LDG.E R28, desc[UR10][R14.64+0x4] ;  /* 0x0000040a0e1c7981 */ /* 0x000f68000c1e1900 */
[----:B------:R-:W5:Y:S04]  /*0830*/  LDG.E.U8 R18, desc[UR10][R18.64] ;  /* 0x0000000a12127981 */ /* 0x000f68000c1e1100 */
[----:B------:R-:W5:Y:S04]  /*0840*/  LDG.E R20, desc[UR10][R14.64+-0x8] ;  /* 0xfffff80a0e147981 */ /* 0x000f68000c1e1900 */
[----:B------:R0:W5:Y:S01]  /*0850*/  LDG.E.U8 R21, desc[UR10][R16.64] ;  /* 0x0000000a10157981 */ /* 0x000162000c1e1100 */
[----:B------:R-:W-:-:S02]  /*0860*/  I2FP.F32.U32 R23, R23 ;  /* 0x0000001700177245 */ /* 0x000fc40000201000 */
[----:B0-----:R-:W-:-:S04]  /*0870*/  VIADDMNMX R16, R7, 0xc, RZ, !PT ;  /* 0x0000000c07107846 */ /* 0x001fc800078001ff */
[----:B------:R-:W-:Y:S01]  /*0880*/  VIMNMX R17, PT, PT, R16, UR5, PT ;  /* 0x0000000510117c48 */ /* 0x000fe2000bfe0100 */
[----:B------:R-:W-:Y:S01]  /*0890*/  FFMA R26, R27, R29, R26 ;  /* 0x0000001d1b1a7223 */ /* 0x000fe2000000001a */
[----:B------:R-:W-:-:S03]  /*08a0*/  VIADDMNMX R16, R7, 0xd, RZ, !PT ;  /* 0x0000000d07107846 */ /* 0x000fc600078001ff */
[----:B------:R-:W-:Y:S02]  /*08b0*/  IMAD R17, R4, UR7, R17 ;  /* 0x0000000704117c24 */ /* 0x000fe4000f8e0211 */
[----:B------:R-:W-:Y:S01]  /*08c0*/  FFMA R25, R23, R25, R26 ;  /* 0x0000001917197223 */ /* 0x000fe2000000001a */
[----:B------:R-:W-:Y:S02]  /*08d0*/  VIMNMX R19, PT, PT, R16, UR5, PT ;  /* 0x0000000510137c48 */ /* 0x000fe4000bfe0100 */
[C---:B------:R-:W-:Y:S01]  /*08e0*/  IADD3 R26, P1, PT, R17.reuse, UR8, RZ ;  /* 0x00000008111a7c10 */ /* 0x040fe2000ff3e0ff */
[----:B------:R-:W-:Y:S02]  /*08f0*/  VIADD R15, R6, 0xc ;  /* 0x0000000c060f7836 */ /* 0x000fe40000000000 */
[----:B------:R-:W-:Y:S01]  /*0900*/  IMAD R19, R4, UR7, R19 ;  /* 0x0000000704137c24 */ /* 0x000fe2000f8e0213 */
[----:B------:R-:W-:Y:S01]  /*0910*/  LEA.HI.X.SX32 R27, R17, UR9, 0x1, P1 ;  /* 0x00000009111b7c11 */ /* 0x000fe200088f0eff */
[----:B------:R-:W-:-:S03]  /*0920*/  IMAD.WIDE R14, R15, 0x4, R12 ;  /* 0x000000040f0e7825 */ /* 0x000fc600078e020c */
[C---:B------:R-:W-:Y:S01]  /*0930*/  IADD3 R16, P1, PT, R19.reuse, UR8, RZ ;  /* 0x0000000813107c10 */ /* 0x040fe2000ff3e0ff */
[----:B------:R-:W5:Y:S03]  /*0940*/  LDG.E.U8 R26, desc[UR10][R26.64] ;  /* 0x0000000a1a1a7981 */ /* 0x000f66000c1e1100 */
[----:B------:R-:W-:Y:S01]  /*0950*/  LEA.HI.X.SX32 R17, R19, UR9, 0x1, P1 ;  /* 0x0000000913117c11 */ /* 0x000fe200088f0eff */
[----:B------:R-:W5:Y:S04]  /*0960*/  LDG.E R23, desc[UR10][R14.64+-0x4] ;  /* 0xfffffc0a0e177981 */ /* 0x000f68000c1e1900 */
[----:B------:R-:W5:Y:S04]  /*0970*/  LDG.E R19, desc[UR10][R14.64+-0x8] ;  /* 0xfffff80a0e137981 */ /* 0x000f68000c1e1900 */
[----:B------:R-:W5:Y:S01]  /*0980*/  LDG.E.U8 R16, desc[UR10][R16.64] ;  /* 0x0000000a10107981 */ /* 0x000f62000c1e1100 */
[----:B------:R-:W-:-:S03]  /*0990*/  VIADDMNMX R29, R7, 0x13, RZ, !PT ;  /* 0x00000013071d7846 */ /* 0x000fc600078001ff */
[----:B------:R-:W5:Y:S01]  /*09a0*/  LDG.E R17, desc[UR10][R14.64+0x4] ;  /* 0x0000040a0e117981 */ /* 0x000f62000c1e1900 */
[----:B------:R-:W-:-:S05]  /*09b0*/  VIMNMX R29, PT, PT, R29, UR5, PT ;  /* 0x000000051d1d7c48 */ /* 0x000fca000bfe0100 */
[----:B------:R-:W-:Y:S01]  /*09c0*/  IMAD R29, R4, UR7, R29 ;  /* 0x00000007041d7c24 */ /* 0x000fe2000f8e021d */
[----:B---3--:R-:W-:-:S05]  /*09d0*/  I2FP.F32.U32 R9, R9 ;  /* 0x0000000900097245 */ /* 0x008fca0000201000 */
[----:B--2---:R-:W-:Y:S01]  /*09e0*/  FFMA R9, R9, R8, R25 ;  /* 0x0000000809097223 */ /* 0x004fe20000000019 */
[----:B----4-:R-:W-:Y:S02]  /*09f0*/  I2FP.F32.U32 R10, R10 ;  /* 0x0000000a000a7245 */ /* 0x010fe40000201000 */
[----:B-----5:R-:W-:-:S03]  /*0a00*/  I2FP.F32.U32 R8, R11 ;  /* 0x0000000b00087245 */ /* 0x020fc60000201000 */
[----:B------:R-:W-:Y:S01]  /*0a10*/  FFMA R9, R10, R20, R9 ;  /* 0x000000140a097223 */ /* 0x000fe20000000009 */
[----:B------:R-:W-:-:S03]  /*0a20*/  VIADDMNMX R10, R7, 0xe, RZ, !PT ;  /* 0x0000000e070a7846 */ /* 0x000fc600078001ff */
[----:B------:R-:W-:Y:S01]  /*0a30*/  FFMA R9, R8, R22, R9 ;  /* 0x0000001608097223 */ /* 0x000fe20000000009 */
[----:B------:R-:W-:Y:S01]  /*0a40*/  I2FP.F32.U32 R8, R21 ;  /* 0x0000001500087245 */ /* 0x000fe20000201000 */
[----:B------:R0:W2:Y:S01]  /*0a50*/  LDG.E R22, desc[UR10][R14.64] ;  /* 0x0000000a0e167981 */ /* 0x0000a2000c1e1900 */
[----:B------:R-:W-:Y:S02]  /*0a60*/  VIMNMX R21, PT, PT, R10, UR5, PT ;  /* 0x000000050a157c48 */ /* 0x000fe4000bfe0100 */
[C---:B------:R-:W-:Y:S01]  /*0a70*/  VIADDMNMX R10, R7.reuse, 0x10, RZ, !PT ;  /* 0x00000010070a7846 */ /* 0x040fe200078001ff */
[----:B------:R-:W-:Y:S01]  /*0a80*/  FFMA R11, R8, R24, R9 ;  /* 0x00000018080b7223 */ /* 0x000fe20000000009 */
[C---:B------:R-:W-:Y:S01]  /*0a90*/  VIADDMNMX R20, R7.reuse, 0xf, RZ, !PT ;  /* 0x0000000f07147846 */ /* 0x040fe200078001ff */
[----:B------:R-:W-:Y:S01]  /*0aa0*/  IMAD R8, R4, UR7, R21 ;  /* 0x0000000704087c24 */ /* 0x000fe2000f8e0215 */
[----:B------:R-:W-:Y:S02]  /*0ab0*/  I2FP.F32.U32 R18, R18 ;  /* 0x0000001200127245 */ /* 0x000fe40000201000 */
[----:B------:R-:W-:-:S02]  /*0ac0*/  VIADDMNMX R9, R7, 0x11, RZ, !PT ;  /* 0x0000001107097846 */ /* 0x000fc400078001ff */
[----:B------:R-:W-:Y:S01]  /*0ad0*/  VIMNMX R21, PT, PT, R10, UR5, PT ;  /* 0x000000050a157c48 */ /* 0x000fe2000bfe0100 */
[----:B------:R-:W-:Y:S01]  /*0ae0*/  FFMA R28, R18, R28, R11 ;  /* 0x0000001c121c7223 */ /* 0x000fe2000000000b */
[----:B------:R-:W-:Y:S02]  /*0af0*/  VIMNMX R25, PT, PT, R20, UR5, PT ;  /* 0x0000000514197c48 */ /* 0x000fe4000bfe0100 */
[----:B------:R-:W-:Y:S01]  /*0b00*/  VIMNMX R11, PT, PT, R9, UR5, PT ;  /* 0x00000005090b7c48 */ /* 0x000fe2000bfe0100 */
[----:B------:R-:W-:Y:S01]  /*0b10*/  IMAD R9, R4, UR7, R21 ;  /* 0x0000000704097c24 */ /* 0x000fe2000f8e0215 */
[----:B------:R-:W-:Y:S01]  /*0b20*/  IADD3 R20, P2, PT, R8, UR8, RZ ;  /* 0x0000000808147c10 */ /* 0x000fe2000ff5e0ff */
[----:B------:R-:W-:Y:S01]  /*0b30*/  IMAD R10, R4, UR7, R25 ;  /* 0x00000007040a7c24 */ /* 0x000fe2000f8e0219 */
[----:B------:R-:W-:Y:S02]  /*0b40*/  VIADDMNMX R24, R7, 0x12, RZ, !PT ;  /* 0x0000001207187846 */ /* 0x000fe400078001ff */
[----:B------:R-:W-:-:S02]  /*0b50*/  LEA.HI.X.SX32 R21, R8, UR9, 0x1, P2 ;  /* 0x0000000908157c11 */ /* 0x000fc400090f0eff */
[C---:B------:R-:W-:Y:S02]  /*0b60*/  IADD3 R8, P2, PT, R9.reuse, UR8, RZ ;  /* 0x0000000809087c10 */ /* 0x040fe4000ff5e0ff */
[----:B0-----:R-:W-:Y:S01]  /*0b70*/  IADD3 R14, P1, PT, R10, UR8, RZ ;  /* 0x000000080a0e7c10 */ /* 0x001fe2000ff3e0ff */
[----:B------:R-:W-:Y:S01]  /*0b80*/  IMAD R11, R4, UR7, R11 ;  /* 0x00000007040b7c24 */ /* 0x000fe2000f8e020b */
[----:B------:R-:W-:Y:S01]  /*0b90*/  LEA.HI.X.SX32 R9, R9, UR9, 0x1, P2 ;  /* 0x0000000909097c11 */ /* 0x000fe200090f0eff */
[----:B------:R-:W3:Y:S01]  /*0ba0*/  LDG.E.U8 R18, desc[UR10][R20.64] ;  /* 0x0000000a14127981 */ /* 0x000ee2000c1e1100 */
[----:B------:R-:W-:Y:S01]  /*0bb0*/  VIMNMX R27, PT, PT, R24, UR5, PT ;  /* 0x00000005181b7c48 */ /* 0x000fe2000bfe0100 */
[----:B------:R-:W-:Y:S01]  /*0bc0*/  VIADD R7, R7, 0x14 ;  /* 0x0000001407077836 */ /* 0x000fe20000000000 */
[----:B------:R-:W-:Y:S01]  /*0bd0*/  LEA.HI.X.SX32 R15, R10, UR9, 0x1, P1 ;  /* 0x000000090a0f7c11 */ /* 0x000fe200088f0eff */
[----:B------:R0:W4:Y:S01]  /*0be0*/  LDG.E.U8 R25, desc[UR10][R8.64] ;  /* 0x0000000a08197981 */ /* 0x000122000c1e1100 */
[----:B------:R-:W-:Y:S01]  /*0bf0*/  IADD3 R10, P1, PT, R11, UR8, RZ ;  /* 0x000000080b0a7c10 */ /* 0x000fe2000ff3e0ff */
[----:B------:R-:W-:-:S02]  /*0c00*/  IMAD R27, R4, UR7, R27 ;  /* 0x00000007041b7c24 */ /* 0x000fc4000f8e021b */
[----:B------:R1:W5:Y:S01]  /*0c10*/  LDG.E.U8 R24, desc[UR10][R14.64] ;  /* 0x0000000a0e187981 */ /* 0x000362000c1e1100 */
[----:B------:R-:W-:Y:S02]  /*0c20*/  LEA.HI.X.SX32 R11, R11, UR9, 0x1, P1 ;  /* 0x000000090b0b7c11 */ /* 0x000fe400088f0eff */
[----:B0-----:R-:W-:Y:S02]  /*0c30*/  I2FP.F32.U32 R9, R26 ;  /* 0x0000001a00097245 */ /* 0x001fe40000201000 */
[----:B-1----:R-:W-:Y:S01]  /*0c40*/  VIMNMX R14, PT, PT, RZ, R7, !PT ;  /* 0x00000007ff0e7248 */ /* 0x002fe20007fe0100 */
[----:B------:R-:W-:Y:S01]  /*0c50*/  VIADD R15, R6, 0x10 ;  /* 0x00000010060f7836 */ /* 0x000fe20000000000 */
[----:B------:R-:W-:Y:S01]  /*0c60*/  IADD3 R20, P1, PT, R27, UR8, RZ ;  /* 0x000000081b147c10 */ /* 0x000fe2000ff3e0ff */
[----:B------:R-:W-:Y:S01]  /*0c70*/  FFMA R28, R9, R19, R28 ;  /* 0x00000013091c7223 */ /* 0x000fe2000000001c */
[----:B------:R-:W-:Y:S01]  /*0c80*/  VIMNMX R19, PT, PT, R14, UR5, PT ;  /* 0x000000050e137c48 */ /* 0x000fe2000bfe0100 */
[----:B------:R-:W-:Y:S01]  /*0c90*/  IMAD.WIDE R14, R15, 0x4, R12 ;  /* 0x000000040f0e7825 */ /* 0x000fe200078e020c */
[----:B------:R-:W-:Y:S01]  /*0ca0*/  LEA.HI.X.SX32 R21, R27, UR9, 0x1, P1 ;  /* 0x000000091b157c11 */ /* 0x000fe200088f0eff */
[----:B------:R0:W4:Y:S01]  /*0cb0*/  LDG.E.U8 R26, desc[UR10][R10.64] ;  /* 0x0000000a0a1a7981 */ /* 0x000122000c1e1100 */
[----:B------:R-:W-:-:S02]  /*0cc0*/  IADD3 R8, P1, PT, R29, UR8, RZ ;  /* 0x000000081d087c10 */ /* 0x000fc4000ff3e0ff */
[----:B------:R-:W-:Y:S01]  /*0cd0*/  I2FP.F32.U32 R27, R16 ;  /* 0x00000010001b7245 */ /* 0x000fe20000201000 */
[----:B------:R-:W4:Y:S01]  /*0ce0*/  LDG.E.U8 R20, desc[UR10][R20.64] ;  /* 0x0000000a14147981 */ /* 0x000f22000c1e1100 */
[----:B------:R-:W-:-:S03]  /*0cf0*/  LEA.HI.X.SX32 R9, R29, UR9, 0x1, P1 ;  /* 0x000000091d097c11 */ /* 0x000fc600088f0eff */
[----:B------:R-:W4:Y:S01]  /*0d00*/  LDG.E R16, desc[UR10][R14.64+-0x8] ;  /* 0xfffff80a0e107981 */ /* 0x000f22000c1e1900 */
[----:B0-----:R-:W-:Y:S02]  /*0d10*/  IMAD R11, R4, UR7, R19 ;  /* 0x00000007040b7c24 */ /* 0x001fe4000f8e0213 */
[----:B------:R-:W-:Y:S01]  /*0d20*/  FFMA R23, R27, R23, R28 ;  /* 0x000000171b177223 */ /* 0x000fe2000000001c */
[----:B------:R-:W4:Y:S02]  /*0d30*/  LDG.E.U8 R8, desc[UR10][R8.64] ;  /* 0x0000000a08087981 */ /* 0x000f24000c1e1100 */
[C---:B------:R-:W-:Y:S02]  /*0d40*/  IADD3 R10, P1, PT, R11.reuse, UR8, RZ ;  /* 0x000000080b0a7c10 */ /* 0x040fe4000ff3e0ff */
[----:B------:R-:W4:Y:S01]  /*0d50*/  LDG.E R27, desc[UR10][R14.64+-0x4] ;  /* 0xfffffc0a0e1b7981 */ /* 0x000f22000c1e1900 */
[----:B------:R-:W-:Y:S01]  /*0d60*/  VIADD R6, R6, 0x14 ;  /* 0x0000001406067836 */ /* 0x000fe20000000000 */
[----:B------:R-:W-:-:S02]  /*0d70*/  LEA.HI.X.SX32 R11, R11, UR9, 0x1, P1 ;  /* 0x000000090b0b7c11 */ /* 0x000fc400088f0eff */
[----:B------:R-:W4:Y:S01]  /*0d80*/  LDG.E R19, desc[UR10][R14.64] ;  /* 0x0000000a0e137981 */ /* 0x000f22000c1e1900 */
[----:B------:R-:W-:-:S03]  /*0d90*/  IMAD.WIDE R28, R6, 0x4, R12 ;  /* 0x00000004061c7825 */ /* 0x000fc600078e020c */
[----:B------:R0:W4:Y:S04]  /*0da0*/  LDG.E R21, desc[UR10][R14.64+0x4] ;  /* 0x0000040a0e157981 */ /* 0x000128000c1e1900 */
[----:B------:R1:W4:Y:S04]  /*0db0*/  LDG.E.U8 R10, desc[UR10][R10.64] ;  /* 0x0000000a0a0a7981 */ /* 0x000328000c1e1100 */
[----:B------:R-:W4:Y:S01]  /*0dc0*/  LDG.E R9, desc[UR10][R28.64+-0x8] ;  /* 0xfffff80a1c097981 */ /* 0x000f22000c1e1900 */
[----:B------:R-:W-:-:S04]  /*0dd0*/  UIADD3 UR6, UPT, UPT, UR6, 0x14, URZ ;  /* 0x0000001406067890 */ /* 0x000fc8000fffe0ff */
[----:B------:R-:W-:Y:S01]  /*0de0*/  UISETP.NE.AND UP0, UPT, UR6, 0xc8, UPT ;  /* 0x000000c80600788c */ /* 0x000fe2000bf05270 */
[----:B---3--:R-:W-:-:S05]  /*0df0*/  I2FP.F32.U32 R18, R18 ;  /* 0x0000001200127245 */ /* 0x008fca0000201000 */
[----:B--2---:R-:W-:Y:S01]  /*0e00*/  FFMA R18, R18, R22, R23 ;  /* 0x0000001612127223 */ /* 0x004fe20000000017 */
[----:B-----5:R-:W-:Y:S02]  /*0e10*/  I2FP.F32.U32 R23, R24 ;  /* 0x0000001800177245 */ /* 0x020fe40000201000 */
[----:B----4-:R-:W-:-:S03]  /*0e20*/  I2FP.F32.U32 R22, R25 ;  /* 0x0000001900167245 */ /* 0x010fc60000201000 */
[----:B------:R-:W-:Y:S01]  /*0e30*/  FFMA R17, R23, R17, R18 ;  /* 0x0000001117117223 */ /* 0x000fe20000000012 */
[----:B------:R-:W-:Y:S02]  /*0e40*/  I2FP.F32.U32 R26, R26 ;  /* 0x0000001a001a7245 */ /* 0x000fe40000201000 */
[----:B0-----:R-:W-:Y:S01]  /*0e50*/  I2FP.F32.U32 R15, R20 ;  /* 0x00000014000f7245 */ /* 0x001fe20000201000 */
[----:B------:R-:W-:Y:S01]  /*0e60*/  FFMA R17, R22, R16, R17 ;  /* 0x0000001016117223 */ /* 0x000fe20000000011 */
[----:B-1----:R-:W-:-:S03]  /*0e70*/  I2FP.F32.U32 R11, R8 ;  /* 0x00000008000b7245 */ /* 0x002fc60000201000 */
[----:B------:R-:W-:-:S04]  /*0e80*/  FFMA R26, R26, R27, R17 ;  /* 0x0000001b1a1a7223 */ /* 0x000fc80000000011 */
[----:B------:R-:W-:-:S04]  /*0e90*/  FFMA R26, R15, R19, R26 ;  /* 0x000000130f1a7223 */ /* 0x000fc8000000001a */
[----:B------:R-:W-:Y:S01]  /*0ea0*/  FFMA R26, R11, R21, R26 ;  /* 0x000000150b1a7223 */ /* 0x000fe2000000001a */
[----:B------:R-:W-:-:S05]  /*0eb0*/  I2FP.F32.U32 R21, R10 ;  /* 0x0000000a00157245 */ /* 0x000fca0000201000 */
[----:B------:R-:W-:Y:S01]  /*0ec0*/  FFMA R21, R21, R9, R26 ;  /* 0x0000000915157223 */ /* 0x000fe2000000001a */
[----:B------:R-:W-:Y:S06]  /*0ed0*/  BRA.U UP0, `(.L_x_0) ;  /* 0xfffffff100f87547 */ /* 0x000fec000b83ffff */
[----:B------:R-:W-:Y:S05]  /*0ee0*/  @P0 BRA `(.L_x_1) ;  /* 0xfffffff000a40947 */ /* 0x000fea000383ffff */
[----:B------:R-:W0:Y:S01]  /*0ef0*/  LDCU.64 UR4, c[0x0][0x388] ;  /* 0x00007100ff0477ac */ /* 0x000e220008000a00 */
[----:B------:R-:W1:Y:S01]  /*0f00*/  F2I.U32.TRUNC.NTZ R21, R21 ;  /* 0x0000001500157305 */ /* 0x000e62000020f000 */
[----:B------:R-:W-:-:S05]  /*0f10*/  IMAD R0, R0, UR7, R3 ;  /* 0x0000000700007c24 */ /* 0x000fca000f8e0203 */
[----:B0-----:R-:W-:-:S04]  /*0f20*/  IADD3 R2, P0, PT, R0, UR4, RZ ;  /* 0x0000000400027c10 */ /* 0x001fc8000ff1e0ff */
[----:B------:R-:W-:-:S05]  /*0f30*/  LEA.HI.X.SX32 R3, R0, UR5, 0x1, P0 ;  /* 0x0000000500037c11 */ /* 0x000fca00080f0eff */
[----:B-1----:R-:W-:Y:S01]  /*0f40*/  STG.E.U8 desc[UR10][R2.64], R21 ;  /* 0x0000001502007986 */ /* 0x002fe2000c10110a */
[----:B------:R-:W-:Y:S05]  /*0f50*/  EXIT ;  /* 0x000000000000794d */ /* 0x000fea0003800000 */
.L_x_2:
[----:B------:R-:W-:-:S00]  /*0f60*/  BRA `(.L_x_2) ;  /* 0xfffffffc00fc7947 */ /* 0x000fc0000383ffff */
[----:B------:R-:W-:-:S00]  /*0f70*/  NOP ;  /* 0x0000000000007918 */ /* 0x000fc00000000000 */
        /* <DEDUP_REMOVED lines=8> */
.L_x_3:


//--------------------- .nv.shared.reserved.0     --------------------------
	.section	.nv.shared.reserved.0,"aw",@nobits
	.weak		__nv_reservedSMEM_offset_0_alias
	.size		__nv_reservedSMEM_offset_0_alias, 0, 64
	.other		__nv_reservedSMEM_offset_0_alias,@"STO_CUDA_RESERVED_SHARED STV_DEFAULT"
__nv_reservedSMEM_offset_0_alias:
	.zero		0
	.zero		64


//--------------------- .nv.constant0._Z17gaussianSmoothingPhS_iiPf --------------------------
	.section	.nv.constant0._Z17gaussianSmoothingPhS_iiPf,"a",@progbits
	.sectionflags	@""
	.align	4
.nv.constant0._Z17gaussianSmoothingPhS_iiPf:
	.zero		928


//--------------------- SYMBOLS --------------------------

	.type		.nv.reservedSmem.offset0,@object
	.size		.nv.reservedSmem.offset0,0x4
